//
// Generated by NVIDIA NVVM Compiler
//
// Compiler Build ID: CL-36424714
// Cuda compilation tools, release 13.0, V13.0.88
// Based on NVVM 20.0.0
//

.version 9.0
.target sm_100
.address_size 64

	// .globl	_Z8helloGPUv
.extern .func  (.param .b32 func_retval0) vprintf
(
	.param .b64 vprintf_param_0,
	.param .b64 vprintf_param_1
)
;
.global .align 1 .b8 $str[21] = {72, 101, 108, 108, 111, 32, 102, 114, 111, 109, 32, 116, 104, 101, 32, 71, 80, 85, 33, 10};

.visible .entry _Z8helloGPUv()
{
	.reg .b32 	%r<3>;
	.reg .b64 	%rd<3>;

	mov.u64 	%rd1, $str;
	cvta.global.u64 	%rd2, %rd1;
	{ // callseq 0, 0
	.param .b64 param0;
	st.param.b64 	[param0], %rd2;
	.param .b64 param1;
	st.param.b64 	[param1], 0;
	.param .b32 retval0;
	call.uni (retval0), 
	vprintf, 
	(
	param0, 
	param1
	);
	ld.param.b32 	%r1, [retval0];
	} // callseq 0
	ret;

}


// ===== COMPILED SASS (sm_100) =====

	.target	sm_100

	.elftype	@"ET_EXEC"


//--------------------- .note.nv.tkinfo           --------------------------
	.section	.note.nv.tkinfo,"",@"SHT_NOTE"
	.sectionflags	@"SHF_NOTE_NV_TKINFO"
	.tkinfo
        /*0018*/ 	.word	0x00000002
        /*0030*/ 	.string	""
        /*0030*/ 	.string	"ptxas"
        /*0030*/ 	.string	"Cuda compilation tools, release 13.0, V13.0.88"
        /*0030*/ 	.string	"Build cuda_13.0.r13.0/compiler.36424714_0"
        /*0030*/ 	.string	"-arch sm_100 -m 64 "



//--------------------- .note.nv.cuinfo           --------------------------
	.section	.note.nv.cuinfo,"",@"SHT_NOTE"
	.sectionflags	@"SHF_NOTE_NV_CUINFO"
        /*0018*/ 	.short	0x0002
        /*001a*/ 	.short	0x0064
        /*001c*/ 	.short	0x0082
	.zero		2


//--------------------- .nv.info                  --------------------------
	.section	.nv.info,"",@"SHT_CUDA_INFO"
	.align	4


	//----- nvinfo : EIATTR_REGCOUNT
	.align		4
        /*0000*/ 	.byte	0x04, 0x2f
        /*0002*/ 	.short	(.L_2 - .L_1)
	.align		4
.L_1:
        /*0004*/ 	.word	index@(_Z8helloGPUv)
        /*0008*/ 	.word	0x00000018


	//----- nvinfo : EIATTR_FRAME_SIZE
	.align		4
.L_2:
        /*000c*/ 	.byte	0x04, 0x11
        /*000e*/ 	.short	(.L_4 - .L_3)
	.align		4
.L_3:
        /*0010*/ 	.word	index@(_Z8helloGPUv)
        /*0014*/ 	.word	0x00000000


	//----- nvinfo : EIATTR_MIN_STACK_SIZE
	.align		4
.L_4:
        /*0018*/ 	.byte	0x04, 0x12
        /*001a*/ 	.short	(.L_6 - .L_5)
	.align		4
.L_5:
        /*001c*/ 	.word	index@(_Z8helloGPUv)
        /*0020*/ 	.word	0x00000000
.L_6:


//--------------------- .nv.compat                --------------------------
	.section	.nv.compat,"",@"SHT_CUDA_COMPAT_INFO"
	.align	4
        /*0000*/ 	.byte	0x02, 0x09, 0x00, 0x00, 0x02, 0x02, 0x01, 0x00, 0x02, 0x05, 0x05, 0x00, 0x03, 0x07, 0x01, 0x01
        /*0010*/ 	.byte	0x02, 0x03, 0x00, 0x00, 0x02, 0x06, 0x01, 0x00, 0x04, 0x0b, 0x08, 0x00, 0x09, 0x00, 0x00, 0x00
        /*0020*/ 	.byte	0x00, 0x00, 0x00, 0x00


//--------------------- .nv.info._Z8helloGPUv     --------------------------
	.section	.nv.info._Z8helloGPUv,"",@"SHT_CUDA_INFO"
	.sectionflags	@""
	.align	4


	//----- nvinfo : EIATTR_CUDA_API_VERSION
	.align		4
        /*0000*/ 	.byte	0x04, 0x37
        /*0002*/ 	.short	(.L_8 - .L_7)
.L_7:
        /*0004*/ 	.word	0x00000082


	//----- nvinfo : EIATTR_SPARSE_MMA_MASK
	.align		4
.L_8:
        /*0008*/ 	.byte	0x03, 0x50
        /*000a*/ 	.short	0x0000


	//----- nvinfo : EIATTR_MAXREG_COUNT
	.align		4
        /*000c*/ 	.byte	0x03, 0x1b
        /*000e*/ 	.short	0x00ff


	//----- nvinfo : EIATTR_EXTERNS
	.align		4
        /*0010*/ 	.byte	0x04, 0x0f
        /*0012*/ 	.short	(.L_10 - .L_9)


	//   ....[0]....
	.align		4
.L_9:
        /*0014*/ 	.word	index@(vprintf)


	//----- nvinfo : EIATTR_MERCURY_ISA_VERSION
	.align		4
.L_10:
        /*0018*/ 	.byte	0x03, 0x5f
        /*001a*/ 	.short	0x0101


	//----- nvinfo : EIATTR_VRC_CTA_INIT_COUNT
	.align		4
        /*001c*/ 	.byte	0x02, 0x4a
	.zero		1
	.zero		1


	//----- nvinfo : EIATTR_SYSCALL_OFFSETS
	.align		4
        /*0020*/ 	.byte	0x04, 0x46
        /*0022*/ 	.short	(.L_12 - .L_11)


	//   ....[0]....
.L_11:
        /*0024*/ 	.word	0x00000080


	//----- nvinfo : EIATTR_EXIT_INSTR_OFFSETS
	.align		4
.L_12:
        /*0028*/ 	.byte	0x04, 0x1c
        /*002a*/ 	.short	(.L_14 - .L_13)


	//   ....[0]....
.L_13:
        /*002c*/ 	.word	0x00000090


	//----- nvinfo : EIATTR_SW_WAR
	.align		4
.L_14:
        /*0030*/ 	.byte	0x04, 0x36
        /*0032*/ 	.short	(.L_16 - .L_15)
.L_15:
        /*0034*/ 	.word	0x00000008
.L_16:


//--------------------- .nv.callgraph             --------------------------
	.section	.nv.callgraph,"",@"SHT_CUDA_CALLGRAPH"
	.align	4
	.sectionentsize	8
	.align		4
        /*0000*/ 	.word	0x00000000
	.align		4
        /*0004*/ 	.word	0xffffffff
	.align		4
        /*0008*/ 	.word	index@(_Z8helloGPUv)
	.align		4
        /*000c*/ 	.word	index@(vprintf)
	.align		4
        /*0010*/ 	.word	0x00000000
	.align		4
        /*0014*/ 	.word	0xfffffffe
	.align		4
        /*0018*/ 	.word	0x00000000
	.align		4
        /*001c*/ 	.word	0xfffffffd
	.align		4
        /*0020*/ 	.word	0x00000000
	.align		4
        /*0024*/ 	.word	0xfffffffc


//--------------------- .nv.constant4             --------------------------
	.section	.nv.constant4,"a",@progbits
	.align	8
	.align		8
.nv.constant4:
        /*0000*/ 	.dword	vprintf
	.align		8
        /*0008*/ 	.dword	$str


//--------------------- .text._Z8helloGPUv        --------------------------
	.section	.text._Z8helloGPUv,"ax",@progbits
	.align	128
        .global         _Z8helloGPUv
        .type           _Z8helloGPUv,@function
        .size           _Z8helloGPUv,(.L_x_2 - _Z8helloGPUv)
        .other          _Z8helloGPUv,@"STO_CUDA_ENTRY STV_DEFAULT"
_Z8helloGPUv:
.text._Z8helloGPUv:
[----:B------:R-:W0:Y:S01]  /*0000*/  LDC R1, c[0x0][0x37c] ;  /* 0x0000df00ff017b82 */ /* 0x000e220000000800 */
[----:B------:R-:W-:Y:S01]  /*0010*/  MOV R0, 0x0 ;  /* 0x0000000000007802 */ /* 0x000fe20000000f00 */
[----:B------:R-:W1:Y:S01]  /*0020*/  LDCU.64 UR4, c[0x4][0x8] ;  /* 0x01000100ff0477ac */ /* 0x000e620008000a00 */
[----:B------:R-:W-:-:S05]  /*0030*/  CS2R R6, SRZ ;  /* 0x0000000000067805 */ /* 0x000fca000001ff00 */
[----:B------:R2:W3:Y:S01]  /*0040*/  LDC.64 R2, c[0x4][R0] ;  /* 0x0100000000027b82 */ /* 0x0004e20000000a00 */
[----:B-1----:R-:W-:Y:S02]  /*0050*/  IMAD.U32 R4, RZ, RZ, UR4 ;  /* 0x00000004ff047e24 */ /* 0x002fe4000f8e00ff */
[----:B--2---:R-:W-:-:S07]  /*0060*/  IMAD.U32 R5, RZ, RZ, UR5 ;  /* 0x00000005ff057e24 */ /* 0x004fce000f8e00ff */
[----:B------:R-:W-:-:S07]  /*0070*/  LEPC R20, `(.L_x_0) ;  /* 0x000000001014794e */ /* 0x000fce0000000000 */
[----:B0--3--:R-:W-:Y:S05]  /*0080*/  CALL.ABS.NOINC R2 ;  /* 0x0000000002007343 */ /* 0x009fea0003c00000 */
.L_x_0:
[----:B------:R-:W-:Y:S05]  /*0090*/  EXIT ;  /* 0x000000000000794d */ /* 0x000fea0003800000 */
.L_x_1:
[----:B------:R-:W-:-:S00]  /*00a0*/  BRA `(.L_x_1) ;  /* 0xfffffffc00fc7947 */ /* 0x000fc0000383ffff */
[----:B------:R-:W-:-:S00]  /*00b0*/  NOP ;  /* 0x0000000000007918 */ /* 0x000fc00000000000 */
        /* <DEDUP_REMOVED lines=12> */
.L_x_2:


//--------------------- .nv.global.init           --------------------------
	.section	.nv.global.init,"aw",@progbits
.nv.global.init:
	.type		$str,@object
	.size		$str,(.L_0 - $str)
$str:
        /*0000*/ 	.byte	0x48, 0x65, 0x6c, 0x6c, 0x6f, 0x20, 0x66, 0x72, 0x6f, 0x6d, 0x20, 0x74, 0x68, 0x65, 0x20, 0x47
        /*0010*/ 	.byte	0x50, 0x55, 0x21, 0x0a, 0x00
.L_0:


//--------------------- .nv.shared.reserved.0     --------------------------
	.section	.nv.shared.reserved.0,"aw",@nobits
	.weak		__nv_reservedSMEM_offset_0_alias
	.size		__nv_reservedSMEM_offset_0_alias, 0, 64
	.other		__nv_reservedSMEM_offset_0_alias,@"STO_CUDA_RESERVED_SHARED STV_DEFAULT"
__nv_reservedSMEM_offset_0_alias:
	.zero		0
	.zero		64


//--------------------- .nv.constant0._Z8helloGPUv --------------------------
	.section	.nv.constant0._Z8helloGPUv,"a",@progbits
	.sectionflags	@""
	.align	4
.nv.constant0._Z8helloGPUv:
	.zero		896


//--------------------- SYMBOLS --------------------------

	.type		.nv.reservedSmem.offset0,@object
	.size		.nv.reservedSmem.offset0,0x4
	.type		vprintf,@function
